	.headerflags	@"EF_CUDA_TEXMODE_UNIFIED EF_CUDA_64BIT_ADDRESS EF_CUDA_ACCELERATORS EF_CUDA_SM90 EF_CUDA_VIRTUAL_SM(EF_CUDA_SM90)"
	.elftype	@"ET_EXEC"


//--------------------- .nv.info                  --------------------------
	.section	.nv.info,"",@"SHT_CUDA_INFO"
	.align	4


	//----- nvinfo : EIATTR_REGCOUNT
	.align		4
        /*0000*/ 	.byte	0x04, 0x2f
        /*0002*/ 	.short	(.L_3 - .L_2)
	.align		4
.L_2:
        /*0004*/ 	.word	index@(triton_poi_fused__native_batch_norm_legit_no_training_add_convolution_relu_6)
        /*0008*/ 	.word	0x00000020


	//----- nvinfo : EIATTR_MIN_STACK_SIZE
	.align		4
.L_3:
        /*000c*/ 	.byte	0x04, 0x12
        /*000e*/ 	.short	(.L_5 - .L_4)
	.align		4
.L_4:
        /*0010*/ 	.word	index@(triton_poi_fused__native_batch_norm_legit_no_training_add_convolution_relu_6)
        /*0014*/ 	.word	0x00000000


	//----- nvinfo : EIATTR_FRAME_SIZE
	.align		4
.L_5:
        /*0018*/ 	.byte	0x04, 0x11
        /*001a*/ 	.short	(.L_7 - .L_6)
	.align		4
.L_6:
        /*001c*/ 	.word	index@(triton_poi_fused__native_batch_norm_legit_no_training_add_convolution_relu_6)
        /*0020*/ 	.word	0x00000000


	//----- nvinfo : EIATTR_MIN_STACK_SIZE
	.align		4
.L_7:
        /*0024*/ 	.byte	0x04, 0x12
        /*0026*/ 	.short	(.L_9 - .L_8)
	.align		4
.L_8:
        /*0028*/ 	.word	index@(triton_poi_fused__native_batch_norm_legit_no_training_add_convolution_relu_6)
        /*002c*/ 	.word	0x00000000
.L_9:


//--------------------- .nv.info.triton_poi_fused__native_batch_norm_legit_no_training_add_convolution_relu_6 --------------------------
	.section	.nv.info.triton_poi_fused__native_batch_norm_legit_no_training_add_convolution_relu_6,"",@"SHT_CUDA_INFO"
	.sectionflags	@""
	.align	4


	//----- nvinfo : EIATTR_CUDA_API_VERSION
	.align		4
        /*0000*/ 	.byte	0x04, 0x37
        /*0002*/ 	.short	(.L_11 - .L_10)
.L_10:
        /*0004*/ 	.word	0x0000007c


	//----- nvinfo : EIATTR_KPARAM_INFO
	.align		4
.L_11:
        /*0008*/ 	.byte	0x04, 0x17
        /*000a*/ 	.short	(.L_13 - .L_12)
.L_12:
        /*000c*/ 	.word	0x00000000
        /*0010*/ 	.short	0x0007
        /*0012*/ 	.short	0x0038
        /*0014*/ 	.byte	0x00, 0xf0, 0x11, 0x00


	//----- nvinfo : EIATTR_KPARAM_INFO
	.align		4
.L_13:
        /*0018*/ 	.byte	0x04, 0x17
        /*001a*/ 	.short	(.L_15 - .L_14)
.L_14:
        /*001c*/ 	.word	0x00000000
        /*0020*/ 	.short	0x0006
        /*0022*/ 	.short	0x0030
        /*0024*/ 	.byte	0x00, 0xf4, 0x21, 0x00


	//----- nvinfo : EIATTR_KPARAM_INFO
	.align		4
.L_15:
        /*0028*/ 	.byte	0x04, 0x17
        /*002a*/ 	.short	(.L_17 - .L_16)
.L_16:
        /*002c*/ 	.word	0x00000000
        /*0030*/ 	.short	0x0005
        /*0032*/ 	.short	0x0028
        /*0034*/ 	.byte	0x00, 0xf4, 0x21, 0x00


	//----- nvinfo : EIATTR_KPARAM_INFO
	.align		4
.L_17:
        /*0038*/ 	.byte	0x04, 0x17
        /*003a*/ 	.short	(.L_19 - .L_18)
.L_18:
        /*003c*/ 	.word	0x00000000
        /*0040*/ 	.short	0x0004
        /*0042*/ 	.short	0x0020
        /*0044*/ 	.byte	0x00, 0xf4, 0x21, 0x00


	//----- nvinfo : EIATTR_KPARAM_INFO
	.align		4
.L_19:
        /*0048*/ 	.byte	0x04, 0x17
        /*004a*/ 	.short	(.L_21 - .L_20)
.L_20:
        /*004c*/ 	.word	0x00000000
        /*0050*/ 	.short	0x0003
        /*0052*/ 	.short	0x0018
        /*0054*/ 	.byte	0x00, 0xf4, 0x21, 0x00


	//----- nvinfo : EIATTR_KPARAM_INFO
	.align		4
.L_21:
        /*0058*/ 	.byte	0x04, 0x17
        /*005a*/ 	.short	(.L_23 - .L_22)
.L_22:
        /*005c*/ 	.word	0x00000000
        /*0060*/ 	.short	0x0002
        /*0062*/ 	.short	0x0010
        /*0064*/ 	.byte	0x00, 0xf4, 0x21, 0x00


	//----- nvinfo : EIATTR_KPARAM_INFO
	.align		4
.L_23:
        /*0068*/ 	.byte	0x04, 0x17
        /*006a*/ 	.short	(.L_25 - .L_24)
.L_24:
        /*006c*/ 	.word	0x00000000
        /*0070*/ 	.short	0x0001
        /*0072*/ 	.short	0x0008
        /*0074*/ 	.byte	0x00, 0xf4, 0x21, 0x00


	//----- nvinfo : EIATTR_KPARAM_INFO
	.align		4
.L_25:
        /*0078*/ 	.byte	0x04, 0x17
        /*007a*/ 	.short	(.L_27 - .L_26)
.L_26:
        /*007c*/ 	.word	0x00000000
        /*0080*/ 	.short	0x0000
        /*0082*/ 	.short	0x0000
        /*0084*/ 	.byte	0x00, 0xf4, 0x21, 0x00


	//----- nvinfo : EIATTR_SPARSE_MMA_MASK
	.align		4
.L_27:
        /*0088*/ 	.byte	0x03, 0x50
        /*008a*/ 	.short	0x0000


	//----- nvinfo : EIATTR_MAXREG_COUNT
	.align		4
        /*008c*/ 	.byte	0x03, 0x1b
        /*008e*/ 	.short	0x00ff


	//----- nvinfo : EIATTR_EXIT_INSTR_OFFSETS
	.align		4
        /*0090*/ 	.byte	0x04, 0x1c
        /*0092*/ 	.short	(.L_29 - .L_28)


	//   ....[0]....
.L_28:
        /*0094*/ 	.word	0x00000830


	//----- nvinfo : EIATTR_REQNTID
	.align		4
.L_29:
        /*0098*/ 	.byte	0x04, 0x10
        /*009a*/ 	.short	(.L_31 - .L_30)
.L_30:
        /*009c*/ 	.word	0x00000080
        /*00a0*/ 	.word	0x00000001
        /*00a4*/ 	.word	0x00000001


	//----- nvinfo : EIATTR_CBANK_PARAM_SIZE
	.align		4
.L_31:
        /*00a8*/ 	.byte	0x03, 0x19
        /*00aa*/ 	.short	0x003c


	//----- nvinfo : EIATTR_PARAM_CBANK
	.align		4
        /*00ac*/ 	.byte	0x04, 0x0a
        /*00ae*/ 	.short	(.L_33 - .L_32)
	.align		4
.L_32:
        /*00b0*/ 	.word	index@(.nv.constant0.triton_poi_fused__native_batch_norm_legit_no_training_add_convolution_relu_6)
        /*00b4*/ 	.short	0x0210
        /*00b6*/ 	.short	0x003c


	//----- nvinfo : EIATTR_SW_WAR
	.align		4
.L_33:
        /*00b8*/ 	.byte	0x04, 0x36
        /*00ba*/ 	.short	(.L_35 - .L_34)
.L_34:
        /*00bc*/ 	.word	0x00000008
.L_35:


//--------------------- .nv.callgraph             --------------------------
	.section	.nv.callgraph,"",@"SHT_CUDA_CALLGRAPH"
	.align	4
	.sectionentsize	8
	.align		4
        /*0000*/ 	.word	0x00000000
	.align		4
        /*0004*/ 	.word	0xffffffff
	.align		4
        /*0008*/ 	.word	0x00000000
	.align		4
        /*000c*/ 	.word	0xfffffffe
	.align		4
        /*0010*/ 	.word	0x00000000
	.align		4
        /*0014*/ 	.word	0xfffffffd
	.align		4
        /*0018*/ 	.word	0x00000000
	.align		4
        /*001c*/ 	.word	0xfffffffc


//--------------------- .nv.constant4             --------------------------
	.section	.nv.constant4,"a",@progbits
	.align	8
	.align		8
.nv.constant4:
        /*0000*/ 	.dword	_$_str
	.align		8
        /*0008*/ 	.dword	_$_str_$_2


//--------------------- .text.triton_poi_fused__native_batch_norm_legit_no_training_add_convolution_relu_6 --------------------------
	.section	.text.triton_poi_fused__native_batch_norm_legit_no_training_add_convolution_relu_6,"ax",@progbits
	.align	128
        .global         triton_poi_fused__native_batch_norm_legit_no_training_add_convolution_relu_6
        .type           triton_poi_fused__native_batch_norm_legit_no_training_add_convolution_relu_6,@function
        .size           triton_poi_fused__native_batch_norm_legit_no_training_add_convolution_relu_6,(.L_x_1 - triton_poi_fused__native_batch_norm_legit_no_training_add_convolution_relu_6)
        .other          triton_poi_fused__native_batch_norm_legit_no_training_add_convolution_relu_6,@"STO_CUDA_ENTRY STV_DEFAULT"
triton_poi_fused__native_batch_norm_legit_no_training_add_convolution_relu_6:
.text.triton_poi_fused__native_batch_norm_legit_no_training_add_convolution_relu_6:
[----:B------:R-:W-:Y:S01]  /*0000*/  LDC R1, c[0x0][0x28] ;  /* 0x00000a00ff017b82 */ /* 0x000fe20000000800 */
[----:B------:R-:W1:Y:S01]  /*0010*/  S2R R0, SR_TID.X ;  /* 0x0000000000007919 */ /* 0x000e620000002100 */
[----:B------:R-:W-:-:S06]  /*0020*/  ULDC.64 UR4, c[0x0][0x208] ;  /* 0x0000820000047ab9 */ /* 0x000fcc0000000a00 */
[----:B------:R-:W2:Y:S01]  /*0030*/  LDC.64 R28, c[0x0][0x218] ;  /* 0x00008600ff1c7b82 */ /* 0x000ea20000000a00 */
[----:B------:R-:W3:Y:S07]  /*0040*/  S2R R5, SR_CTAID.X ;  /* 0x0000000000057919 */ /* 0x000eee0000002500 */
[----:B------:R-:W4:Y:S08]  /*0050*/  LDC.64 R26, c[0x0][0x220] ;  /* 0x00008800ff1a7b82 */ /* 0x000f300000000a00 */
[----:B------:R-:W5:Y:S01]  /*0060*/  LDC.64 R22, c[0x0][0x230] ;  /* 0x00008c00ff167b82 */ /* 0x000f620000000a00 */
[----:B-1----:R-:W-:-:S02]  /*0070*/  SHF.L.U32 R0, R0, 0x2, RZ ;  /* 0x0000000200007819 */ /* 0x002fc400000006ff */
[----:B---3--:R-:W-:Y:S02]  /*0080*/  SHF.R.S32.HI R3, RZ, 0x15, R5 ;  /* 0x00000015ff037819 */ /* 0x008fe40000011405 */
[----:B------:R-:W-:Y:S02]  /*0090*/  LOP3.LUT R0, R0, 0x1fc, RZ, 0xc0, !PT ;  /* 0x000001fc00007812 */ /* 0x000fe400078ec0ff */
[----:B------:R-:W-:Y:S02]  /*00a0*/  SGXT R3, R3, 0x1 ;  /* 0x000000010303781a */ /* 0x000fe40000000200 */
[----:B------:R-:W-:Y:S02]  /*00b0*/  LEA R0, R5, R0, 0xa ;  /* 0x0000000005007211 */ /* 0x000fe400078e50ff */
[----:B------:R-:W1:Y:S02]  /*00c0*/  LDC.64 R4, c[0x0][0x228] ;  /* 0x00008a00ff047b82 */ /* 0x000e640000000a00 */
[----:B------:R-:W-:-:S04]  /*00d0*/  LEA.HI R3, R3, R0, RZ, 0xa ;  /* 0x0000000003037211 */ /* 0x000fc800078f50ff */
[----:B------:R-:W-:Y:S02]  /*00e0*/  SHF.R.S32.HI R17, RZ, 0xa, R3 ;  /* 0x0000000aff117819 */ /* 0x000fe40000011403 */
[----:B------:R-:W-:Y:S02]  /*00f0*/  IADD3 R3, R3, 0x200, RZ ;  /* 0x0000020003037810 */ /* 0x000fe40007ffe0ff */
[----:B------:R-:W-:Y:S02]  /*0100*/  LEA.HI R2, R17, R17, RZ, 0x7 ;  /* 0x0000001111027211 */ /* 0x000fe400078f38ff */
[----:B------:R-:W-:Y:S02]  /*0110*/  SHF.R.S32.HI R3, RZ, 0xa, R3 ;  /* 0x0000000aff037819 */ /* 0x000fe40000011403 */
[----:B------:R-:W-:Y:S02]  /*0120*/  LOP3.LUT R2, R2, 0xffffff80, RZ, 0xc0, !PT ;  /* 0xffffff8002027812 */ /* 0x000fe400078ec0ff */
[----:B------:R-:W-:-:S02]  /*0130*/  LEA.HI R6, R3, R3, RZ, 0x7 ;  /* 0x0000000303067211 */ /* 0x000fc400078f38ff */
[----:B------:R-:W-:Y:S02]  /*0140*/  IADD3 R17, R17, -R2, RZ ;  /* 0x8000000211117210 */ /* 0x000fe40007ffe0ff */
[----:B------:R-:W-:-:S04]  /*0150*/  LOP3.LUT R6, R6, 0xffffff80, RZ, 0xc0, !PT ;  /* 0xffffff8006067812 */ /* 0x000fc800078ec0ff */
[----:B------:R-:W-:Y:S01]  /*0160*/  IADD3 R3, R3, -R6, RZ ;  /* 0x8000000603037210 */ /* 0x000fe20007ffe0ff */
[--C-:B-1----:R-:W-:Y:S01]  /*0170*/  IMAD.WIDE R8, R17, 0x4, R4.reuse ;  /* 0x0000000411087825 */ /* 0x102fe200078e0204 */
[----:B------:R-:W1:Y:S03]  /*0180*/  LDC.64 R6, c[0x0][0x210] ;  /* 0x00008400ff067b82 */ /* 0x000e660000000a00 */
[----:B------:R-:W-:Y:S01]  /*0190*/  IMAD.WIDE R24, R3, 0x4, R4 ;  /* 0x0000000403187825 */ /* 0x000fe200078e0204 */
[----:B------:R4:W3:Y:S04]  /*01a0*/  LDG.E.EL R21, desc[UR4][R8.64] ;  /* 0x0000000408157981 */ /* 0x0008e8000c2e1900 */
[----:B------:R-:W5:Y:S01]  /*01b0*/  LDC.64 R4, c[0x0][0x238] ;  /* 0x00008e00ff047b82 */ /* 0x000f620000000a00 */
[----:B------:R-:W3:Y:S01]  /*01c0*/  LDG.E.EL R24, desc[UR4][R24.64] ;  /* 0x0000000418187981 */ /* 0x000ee2000c2e1900 */
[----:B--2---:R-:W-:-:S04]  /*01d0*/  IMAD.WIDE R10, R17, 0x4, R28 ;  /* 0x00000004110a7825 */ /* 0x004fc800078e021c */
[----:B----4-:R-:W-:Y:S01]  /*01e0*/  IMAD.WIDE R8, R17, 0x4, R26 ;  /* 0x0000000411087825 */ /* 0x010fe200078e021a */
[----:B------:R-:W2:Y:S04]  /*01f0*/  LDG.E.EL R19, desc[UR4][R10.64] ;  /* 0x000000040a137981 */ /* 0x000ea8000c2e1900 */
[----:B------:R5:W4:Y:S01]  /*0200*/  LDG.E.EL R18, desc[UR4][R8.64] ;  /* 0x0000000408127981 */ /* 0x000b22000c2e1900 */
[----:B-1----:R-:W-:-:S05]  /*0210*/  IMAD.WIDE R6, R0, 0x4, R6 ;  /* 0x0000000400067825 */ /* 0x002fca00078e0206 */
[----:B------:R-:W2:Y:S01]  /*0220*/  LDG.E.128 R12, desc[UR4][R6.64] ;  /* 0x00000004060c7981 */ /* 0x000ea2000c1e1d00 */
[----:B-----5:R-:W-:-:S04]  /*0230*/  IMAD.WIDE R8, R17, 0x4, R22 ;  /* 0x0000000411087825 */ /* 0x020fc800078e0216 */
[----:B0-----:R-:W-:Y:S01]  /*0240*/  IMAD.WIDE R16, R17, 0x4, R4 ;  /* 0x0000000411107825 */ /* 0x001fe200078e0204 */
[----:B------:R-:W5:Y:S03]  /*0250*/  LDG.E.EL R20, desc[UR4][R8.64] ;  /* 0x0000000408147981 */ /* 0x000f66000c2e1900 */
[C---:B------:R-:W-:Y:S02]  /*0260*/  IMAD.WIDE R28, R3.reuse, 0x4, R28 ;  /* 0x00000004031c7825 */ /* 0x040fe400078e021c */
[----:B------:R-:W5:Y:S02]  /*0270*/  LDG.E.EL R17, desc[UR4][R16.64] ;  /* 0x0000000410117981 */ /* 0x000f64000c2e1900 */
[C---:B------:R-:W-:Y:S02]  /*0280*/  IMAD.WIDE R26, R3.reuse, 0x4, R26 ;  /* 0x00000004031a7825 */ /* 0x040fe400078e021a */
[----:B------:R-:W5:Y:S02]  /*0290*/  LDG.E.128 R8, desc[UR4][R6.64+0x800] ;  /* 0x0008000406087981 */ /* 0x000f64000c1e1d00 */
[----:B------:R-:W-:-:S02]  /*02a0*/  IMAD.WIDE R4, R3, 0x4, R4 ;  /* 0x0000000403047825 */ /* 0x000fc400078e0204 */
[----:B------:R-:W5:Y:S04]  /*02b0*/  LDG.E.EL R2, desc[UR4][R26.64] ;  /* 0x000000041a027981 */ /* 0x000f68000c2e1900 */
[----:B------:R0:W5:Y:S01]  /*02c0*/  LDG.E.EL R16, desc[UR4][R28.64] ;  /* 0x000000041c107981 */ /* 0x000162000c2e1900 */
[----:B------:R-:W-:-:S03]  /*02d0*/  IMAD.WIDE R22, R3, 0x4, R22 ;  /* 0x0000000403167825 */ /* 0x000fc600078e0216 */
[----:B------:R-:W5:Y:S04]  /*02e0*/  LDG.E.EL R4, desc[UR4][R4.64] ;  /* 0x0000000404047981 */ /* 0x000f68000c2e1900 */
[----:B------:R1:W5:Y:S01]  /*02f0*/  LDG.E.EL R3, desc[UR4][R22.64] ;  /* 0x0000000416037981 */ /* 0x000362000c2e1900 */
[----:B---3--:R-:W-:Y:S01]  /*0300*/  FADD R21, R21, 9.9999997473787516356e-06 ;  /* 0x3727c5ac15157421 */ /* 0x008fe20000000000 */
[----:B------:R-:W-:-:S03]  /*0310*/  FADD R24, R24, 9.9999997473787516356e-06 ;  /* 0x3727c5ac18187421 */ /* 0x000fc60000000000 */
[----:B------:R-:W3:Y:S08]  /*0320*/  MUFU.SQRT R25, R21 ;  /* 0x0000001500197308 */ /* 0x000ef00000002000 */
[----:B0-----:R-:W0:Y:S01]  /*0330*/  MUFU.SQRT R28, R24 ;  /* 0x00000018001c7308 */ /* 0x001e220000002000 */
[C---:B---3--:R-:W-:Y:S02]  /*0340*/  FSETP.GT.AND P0, PT, R25.reuse, 8.50705917302346158658e+37, PT ;  /* 0x7e8000001900780b */ /* 0x048fe40003f04000 */
[----:B------:R-:W-:-:S02]  /*0350*/  FSETP.GEU.AND P2, PT, R25, 1.175494350822287508e-38, PT ;  /* 0x008000001900780b */ /* 0x000fc40003f4e000 */
[C---:B0-----:R-:W-:Y:S02]  /*0360*/  FSETP.GT.AND P1, PT, R28.reuse, 8.50705917302346158658e+37, PT ;  /* 0x7e8000001c00780b */ /* 0x041fe40003f24000 */
[----:B------:R-:W-:-:S07]  /*0370*/  FSETP.GEU.AND P3, PT, R28, 1.175494350822287508e-38, PT ;  /* 0x008000001c00780b */ /* 0x000fce0003f6e000 */
[----:B------:R-:W-:Y:S01]  /*0380*/  @P0 FMUL R25, R25, 0.25 ;  /* 0x3e80000019190820 */ /* 0x000fe20000400000 */
[----:B------:R-:W-:-:S03]  /*0390*/  HFMA2.MMA R24, -RZ, RZ, 1.625, 0 ;  /* 0x3e800000ff187435 */ /* 0x000fc600000001ff */
[----:B------:R-:W-:Y:S01]  /*03a0*/  @!P2 FMUL R25, R25, 16777216 ;  /* 0x4b8000001919a820 */ /* 0x000fe20000400000 */
[----:B------:R-:W-:-:S04]  /*03b0*/  @P1 FMUL R28, R28, 0.25 ;  /* 0x3e8000001c1c1820 */ /* 0x000fc80000400000 */
[----:B------:R-:W-:Y:S01]  /*03c0*/  @!P3 FMUL R28, R28, 16777216 ;  /* 0x4b8000001c1cb820 */ /* 0x000fe20000400000 */
[----:B------:R-:W0:Y:S01]  /*03d0*/  MUFU.RCP R25, R25 ;  /* 0x0000001900197308 */ /* 0x000e220000001000 */
[----:B-1----:R-:W-:-:S07]  /*03e0*/  FSEL R22, R24, 1, P0 ;  /* 0x3f80000018167808 */ /* 0x002fce0000000000 */
[----:B------:R1:W3:Y:S01]  /*03f0*/  MUFU.RCP R5, R28 ;  /* 0x0000001c00057308 */ /* 0x0002e20000001000 */
[----:B------:R-:W-:Y:S01]  /*0400*/  FSEL R24, R24, 1, P1 ;  /* 0x3f80000018187808 */ /* 0x000fe20000800000 */
[----:B------:R-:W-:Y:S01]  /*0410*/  @!P2 FMUL R22, R22, 16777216 ;  /* 0x4b8000001616a820 */ /* 0x000fe20000400000 */
[--C-:B--2---:R-:W-:Y:S01]  /*0420*/  FADD R13, R13, R19.reuse ;  /* 0x000000130d0d7221 */ /* 0x104fe20000000000 */
[--C-:B------:R-:W-:Y:S01]  /*0430*/  FADD R12, R12, R19.reuse ;  /* 0x000000130c0c7221 */ /* 0x100fe20000000000 */
[--C-:B------:R-:W-:Y:S01]  /*0440*/  FADD R14, R14, R19.reuse ;  /* 0x000000130e0e7221 */ /* 0x100fe20000000000 */
[----:B------:R-:W-:Y:S01]  /*0450*/  @!P3 FMUL R24, R24, 16777216 ;  /* 0x4b8000001818b820 */ /* 0x000fe20000400000 */
[----:B------:R-:W-:Y:S01]  /*0460*/  FADD R15, R15, R19 ;  /* 0x000000130f0f7221 */ /* 0x000fe20000000000 */
[----:B0-----:R-:W-:Y:S01]  /*0470*/  FMUL R21, R25, R22 ;  /* 0x0000001619157220 */ /* 0x001fe20000400000 */
[C---:B----4-:R-:W-:Y:S01]  /*0480*/  FADD R22, -R18.reuse, R12 ;  /* 0x0000000c12167221 */ /* 0x050fe20000000100 */
[C---:B------:R-:W-:Y:S01]  /*0490*/  FADD R26, -R18.reuse, R14 ;  /* 0x0000000e121a7221 */ /* 0x040fe20000000100 */
[C---:B-1----:R-:W-:Y:S01]  /*04a0*/  FADD R28, -R18.reuse, R15 ;  /* 0x0000000f121c7221 */ /* 0x042fe20000000100 */
[----:B---3--:R-:W-:Y:S01]  /*04b0*/  FMUL R5, R5, R24 ;  /* 0x0000001805057220 */ /* 0x008fe20000400000 */
[----:B------:R-:W-:-:S02]  /*04c0*/  FADD R24, -R18, R13 ;  /* 0x0000000d12187221 */ /* 0x000fc40000000100 */
[----:B------:R-:W0:Y:S01]  /*04d0*/  LDC.64 R18, c[0x0][0x240] ;  /* 0x00009000ff127b82 */ /* 0x000e220000000a00 */
[C---:B------:R-:W-:Y:S01]  /*04e0*/  FMUL R22, R21.reuse, R22 ;  /* 0x0000001615167220 */ /* 0x040fe20000400000 */
[C---:B------:R-:W-:Y:S01]  /*04f0*/  FMUL R23, R21.reuse, R24 ;  /* 0x0000001815177220 */ /* 0x040fe20000400000 */
[C---:B------:R-:W-:Y:S01]  /*0500*/  FMUL R26, R21.reuse, R26 ;  /* 0x0000001a151a7220 */ /* 0x040fe20000400000 */
[----:B------:R-:W-:Y:S01]  /*0510*/  FMUL R28, R21, R28 ;  /* 0x0000001c151c7220 */ /* 0x000fe20000400000 */
[--C-:B-----5:R-:W-:Y:S01]  /*0520*/  FADD R9, R9, R16.reuse ;  /* 0x0000001009097221 */ /* 0x120fe20000000000 */
[--C-:B------:R-:W-:Y:S01]  /*0530*/  FADD R8, R8, R16.reuse ;  /* 0x0000001008087221 */ /* 0x100fe20000000000 */
[--C-:B------:R-:W-:Y:S01]  /*0540*/  FADD R10, R10, R16.reuse ;  /* 0x000000100a0a7221 */ /* 0x100fe20000000000 */
[----:B------:R-:W-:Y:S01]  /*0550*/  FADD R11, R11, R16 ;  /* 0x000000100b0b7221 */ /* 0x000fe20000000000 */
[C-C-:B------:R-:W-:Y:S01]  /*0560*/  FFMA R23, R20.reuse, R23, R17.reuse ;  /* 0x0000001714177223 */ /* 0x140fe20000000011 */
[C-C-:B------:R-:W-:Y:S01]  /*0570*/  FFMA R22, R20.reuse, R22, R17.reuse ;  /* 0x0000001614167223 */ /* 0x140fe20000000011 */
[C-C-:B------:R-:W-:Y:S01]  /*0580*/  FFMA R21, R20.reuse, R26, R17.reuse ;  /* 0x0000001a14157223 */ /* 0x140fe20000000011 */
[----:B------:R-:W-:Y:S01]  /*0590*/  FFMA R17, R20, R28, R17 ;  /* 0x0000001c14117223 */ /* 0x000fe20000000011 */
[C---:B------:R-:W-:Y:S01]  /*05a0*/  FADD R20, -R2.reuse, R9 ;  /* 0x0000000902147221 */ /* 0x040fe20000000100 */
[C---:B------:R-:W-:Y:S01]  /*05b0*/  FADD R16, -R2.reuse, R8 ;  /* 0x0000000802107221 */ /* 0x040fe20000000100 */
[C---:B------:R-:W-:Y:S01]  /*05c0*/  FADD R24, -R2.reuse, R10 ;  /* 0x0000000a02187221 */ /* 0x040fe20000000100 */
[----:B------:R-:W-:Y:S01]  /*05d0*/  FADD R2, -R2, R11 ;  /* 0x0000000b02027221 */ /* 0x000fe20000000100 */
[C---:B------:R-:W-:Y:S01]  /*05e0*/  FMUL R20, R5.reuse, R20 ;  /* 0x0000001405147220 */ /* 0x040fe20000400000 */
[C---:B------:R-:W-:Y:S01]  /*05f0*/  FMUL R29, R5.reuse, R16 ;  /* 0x00000010051d7220 */ /* 0x040fe20000400000 */
[C---:B------:R-:W-:Y:S01]  /*0600*/  FMUL R27, R5.reuse, R24 ;  /* 0x00000018051b7220 */ /* 0x040fe20000400000 */
[----:B------:R-:W-:Y:S01]  /*0610*/  FMUL R25, R5, R2 ;  /* 0x0000000205197220 */ /* 0x000fe20000400000 */
[----:B------:R-:W-:Y:S01]  /*0620*/  FSETP.GEU.AND P0, PT, R17, RZ, PT ;  /* 0x000000ff1100720b */ /* 0x000fe20003f0e000 */
[--C-:B------:R-:W-:Y:S01]  /*0630*/  FFMA R2, R3, R20, R4.reuse ;  /* 0x0000001403027223 */ /* 0x100fe20000000004 */
[----:B------:R-:W-:Y:S01]  /*0640*/  FSETP.GEU.AND P1, PT, R21, RZ, PT ;  /* 0x000000ff1500720b */ /* 0x000fe20003f2e000 */
[C-C-:B------:R-:W-:Y:S01]  /*0650*/  FFMA R25, R3.reuse, R25, R4.reuse ;  /* 0x0000001903197223 */ /* 0x140fe20000000004 */
[C-C-:B------:R-:W-:Y:S01]  /*0660*/  FFMA R5, R3.reuse, R29, R4.reuse ;  /* 0x0000001d03057223 */ /* 0x140fe20000000004 */
[----:B------:R-:W-:Y:S01]  /*0670*/  FFMA R16, R3, R27, R4 ;  /* 0x0000001b03107223 */ /* 0x000fe20000000004 */
[----:B------:R-:W-:-:S02]  /*0680*/  FSETP.GEU.AND P2, PT, R23, RZ, PT ;  /* 0x000000ff1700720b */ /* 0x000fc40003f4e000 */
[----:B------:R-:W-:Y:S01]  /*0690*/  FSETP.GEU.AND P3, PT, R22, RZ, PT ;  /* 0x000000ff1600720b */ /* 0x000fe20003f6e000 */
[----:B0-----:R-:W-:Y:S01]  /*06a0*/  IMAD.WIDE R18, R0, 0x4, R18 ;  /* 0x0000000400127825 */ /* 0x001fe200078e0212 */
[----:B------:R-:W-:Y:S02]  /*06b0*/  FSEL R17, R17, RZ, P0 ;  /* 0x000000ff11117208 */ /* 0x000fe40000000000 */
[----:B------:R-:W-:Y:S02]  /*06c0*/  FSEL R0, R21, RZ, P1 ;  /* 0x000000ff15007208 */ /* 0x000fe40000800000 */
[----:B------:R-:W-:Y:S02]  /*06d0*/  FSEL R21, R23, RZ, P2 ;  /* 0x000000ff17157208 */ /* 0x000fe40001000000 */
[----:B------:R-:W-:Y:S02]  /*06e0*/  FSEL R20, R22, RZ, P3 ;  /* 0x000000ff16147208 */ /* 0x000fe40001800000 */
[----:B------:R-:W-:-:S02]  /*06f0*/  FSETP.GEU.AND P0, PT, R25, RZ, PT ;  /* 0x000000ff1900720b */ /* 0x000fc40003f0e000 */
[----:B------:R-:W-:Y:S02]  /*0700*/  FSETP.GEU.AND P1, PT, R16, RZ, PT ;  /* 0x000000ff1000720b */ /* 0x000fe40003f2e000 */
[----:B------:R-:W-:Y:S02]  /*0710*/  FSETP.GEU.AND P2, PT, R2, RZ, PT ;  /* 0x000000ff0200720b */ /* 0x000fe40003f4e000 */
[----:B------:R-:W-:Y:S02]  /*0720*/  FSETP.GEU.AND P3, PT, R5, RZ, PT ;  /* 0x000000ff0500720b */ /* 0x000fe40003f6e000 */
[----:B------:R-:W-:Y:S02]  /*0730*/  FSEL R25, R25, RZ, P0 ;  /* 0x000000ff19197208 */ /* 0x000fe40000000000 */
[----:B------:R-:W-:Y:S02]  /*0740*/  FSEL R16, R16, RZ, P1 ;  /* 0x000000ff10107208 */ /* 0x000fe40000800000 */
[----:B------:R-:W-:-:S02]  /*0750*/  FSEL R2, R2, RZ, P2 ;  /* 0x000000ff02027208 */ /* 0x000fc40001000000 */
[----:B------:R-:W-:Y:S01]  /*0760*/  FSEL R5, R5, RZ, P3 ;  /* 0x000000ff05057208 */ /* 0x000fe20001800000 */
[----:B------:R-:W-:Y:S01]  /*0770*/  FADD R27, R25, R25 ;  /* 0x00000019191b7221 */ /* 0x000fe20000000000 */
[----:B------:R-:W-:Y:S01]  /*0780*/  FADD R23, R17, R17 ;  /* 0x0000001111177221 */ /* 0x000fe20000000000 */
[----:B------:R-:W-:Y:S01]  /*0790*/  FADD R22, R0, R0 ;  /* 0x0000000000167221 */ /* 0x000fe20000000000 */
[----:B------:R-:W-:Y:S01]  /*07a0*/  FADD R21, R21, R21 ;  /* 0x0000001515157221 */ /* 0x000fe20000000000 */
[----:B------:R-:W-:Y:S01]  /*07b0*/  FADD R20, R20, R20 ;  /* 0x0000001414147221 */ /* 0x000fe20000000000 */
[----:B------:R-:W-:Y:S01]  /*07c0*/  FADD R26, R16, R16 ;  /* 0x00000010101a7221 */ /* 0x000fe20000000000 */
[----:B------:R-:W-:Y:S01]  /*07d0*/  FADD R25, R2, R2 ;  /* 0x0000000202197221 */ /* 0x000fe20000000000 */
[----:B------:R-:W-:Y:S01]  /*07e0*/  FADD R24, R5, R5 ;  /* 0x0000000505187221 */ /* 0x000fe20000000000 */
[----:B------:R-:W-:Y:S04]  /*07f0*/  STG.E.128 desc[UR4][R6.64], R12 ;  /* 0x0000000c06007986 */ /* 0x000fe8000c101d04 */
[----:B------:R-:W-:Y:S04]  /*0800*/  STG.E.128 desc[UR4][R6.64+0x800], R8 ;  /* 0x0008000806007986 */ /* 0x000fe8000c101d04 */
[----:B------:R-:W-:Y:S04]  /*0810*/  STG.E.128 desc[UR4][R18.64], R20 ;  /* 0x0000001412007986 */ /* 0x000fe8000c101d04 */
[----:B------:R-:W-:Y:S01]  /*0820*/  STG.E.128 desc[UR4][R18.64+0x800], R24 ;  /* 0x0008001812007986 */ /* 0x000fe2000c101d04 */
[----:B------:R-:W-:Y:S05]  /*0830*/  EXIT ;  /* 0x000000000000794d */ /* 0x000fea0003800000 */
.L_x_0:
[----:B------:R-:W-:-:S00]  /*0840*/  BRA `(.L_x_0) ;  /* 0xfffffffc00fc7947 */ /* 0x000fc0000383ffff */
[----:B------:R-:W-:-:S00]  /*0850*/  NOP ;  /* 0x0000000000007918 */ /* 0x000fc00000000000 */
        /* <DEDUP_REMOVED lines=10> */
.L_x_1:


//--------------------- .nv.global.init           --------------------------
	.section	.nv.global.init,"aw",@progbits
.nv.global.init:
	.type		_$_str,@object
	.size		_$_str,(_$_str_$_2 - _$_str)
_$_str:
        /*0000*/ 	.byte	0x5f, 0x5f, 0x43, 0x55, 0x44, 0x41, 0x5f, 0x46, 0x54, 0x5a, 0x00
	.type		_$_str_$_2,@object
	.size		_$_str_$_2,(.L_1 - _$_str_$_2)
_$_str_$_2:
        /*000b*/ 	.byte	0x5f, 0x5f, 0x43, 0x55, 0x44, 0x41, 0x5f, 0x50, 0x52, 0x45, 0x43, 0x5f, 0x53, 0x51, 0x52, 0x54
        /*001b*/ 	.byte	0x00
.L_1:


//--------------------- .nv.constant0.triton_poi_fused__native_batch_norm_legit_no_training_add_convolution_relu_6 --------------------------
	.section	.nv.constant0.triton_poi_fused__native_batch_norm_legit_no_training_add_convolution_relu_6,"a",@progbits
	.sectionflags	@""
	.align	4
.nv.constant0.triton_poi_fused__native_batch_norm_legit_no_training_add_convolution_relu_6:
	.zero		588
